//
// Generated by NVIDIA NVVM Compiler
//
// Compiler Build ID: CL-36424714
// Cuda compilation tools, release 13.0, V13.0.88
// Based on NVVM 20.0.0
//

.version 9.0
.target sm_100
.address_size 64

	// .globl	_Z10bitreversePv
.extern .shared .align 16 .b8 array[];

.visible .entry _Z10bitreversePv(
	.param .u64 .ptr .align 1 _Z10bitreversePv_param_0
)
{
	.reg .b32 	%r<21>;
	.reg .b64 	%rd<5>;

	ld.param.u64 	%rd1, [_Z10bitreversePv_param_0];
	cvta.to.global.u64 	%rd2, %rd1;
	mov.u32 	%r1, %tid.x;
	mul.wide.u32 	%rd3, %r1, 4;
	add.s64 	%rd4, %rd2, %rd3;
	ld.global.u32 	%r2, [%rd4];
	shl.b32 	%r3, %r1, 2;
	mov.u32 	%r4, array;
	add.s32 	%r5, %r4, %r3;
	shr.u32 	%r6, %r2, 4;
	and.b32  	%r7, %r6, 252645135;
	shl.b32 	%r8, %r2, 4;
	and.b32  	%r9, %r8, -252645136;
	or.b32  	%r10, %r7, %r9;
	shr.u32 	%r11, %r10, 2;
	and.b32  	%r12, %r11, 858993459;
	shl.b32 	%r13, %r10, 2;
	and.b32  	%r14, %r13, -858993460;
	or.b32  	%r15, %r12, %r14;
	shr.u32 	%r16, %r15, 1;
	and.b32  	%r17, %r16, 1431655765;
	shl.b32 	%r18, %r15, 1;
	and.b32  	%r19, %r18, -1431655766;
	or.b32  	%r20, %r17, %r19;
	st.shared.u32 	[%r5], %r20;
	st.global.u32 	[%rd4], %r20;
	ret;

}


// ===== COMPILED SASS (sm_100) =====

	.target	sm_100

	.elftype	@"ET_EXEC"


//--------------------- .note.nv.tkinfo           --------------------------
	.section	.note.nv.tkinfo,"",@"SHT_NOTE"
	.sectionflags	@"SHF_NOTE_NV_TKINFO"
	.tkinfo
        /*0018*/ 	.word	0x00000002
        /*0030*/ 	.string	""
        /*0030*/ 	.string	"ptxas"
        /*0030*/ 	.string	"Cuda compilation tools, release 13.0, V13.0.88"
        /*0030*/ 	.string	"Build cuda_13.0.r13.0/compiler.36424714_0"
        /*0030*/ 	.string	"-arch sm_100 -m 64 "



//--------------------- .note.nv.cuinfo           --------------------------
	.section	.note.nv.cuinfo,"",@"SHT_NOTE"
	.sectionflags	@"SHF_NOTE_NV_CUINFO"
        /*0018*/ 	.short	0x0002
        /*001a*/ 	.short	0x0064
        /*001c*/ 	.short	0x0082
	.zero		2


//--------------------- .nv.info                  --------------------------
	.section	.nv.info,"",@"SHT_CUDA_INFO"
	.align	4


	//----- nvinfo : EIATTR_REGCOUNT
	.align		4
        /*0000*/ 	.byte	0x04, 0x2f
        /*0002*/ 	.short	(.L_1 - .L_0)
	.align		4
.L_0:
        /*0004*/ 	.word	index@(_Z10bitreversePv)
        /*0008*/ 	.word	0x0000000a


	//----- nvinfo : EIATTR_FRAME_SIZE
	.align		4
.L_1:
        /*000c*/ 	.byte	0x04, 0x11
        /*000e*/ 	.short	(.L_3 - .L_2)
	.align		4
.L_2:
        /*0010*/ 	.word	index@(_Z10bitreversePv)
        /*0014*/ 	.word	0x00000000


	//----- nvinfo : EIATTR_MIN_STACK_SIZE
	.align		4
.L_3:
        /*0018*/ 	.byte	0x04, 0x12
        /*001a*/ 	.short	(.L_5 - .L_4)
	.align		4
.L_4:
        /*001c*/ 	.word	index@(_Z10bitreversePv)
        /*0020*/ 	.word	0x00000000
.L_5:


//--------------------- .nv.compat                --------------------------
	.section	.nv.compat,"",@"SHT_CUDA_COMPAT_INFO"
	.align	4
        /*0000*/ 	.byte	0x02, 0x09, 0x00, 0x00, 0x02, 0x02, 0x01, 0x00, 0x02, 0x05, 0x05, 0x00, 0x03, 0x07, 0x01, 0x01
        /*0010*/ 	.byte	0x02, 0x03, 0x00, 0x00, 0x02, 0x06, 0x01, 0x00, 0x04, 0x0b, 0x08, 0x00, 0x09, 0x00, 0x00, 0x00
        /*0020*/ 	.byte	0x00, 0x00, 0x00, 0x00


//--------------------- .nv.info._Z10bitreversePv --------------------------
	.section	.nv.info._Z10bitreversePv,"",@"SHT_CUDA_INFO"
	.sectionflags	@""
	.align	4


	//----- nvinfo : EIATTR_CUDA_API_VERSION
	.align		4
        /*0000*/ 	.byte	0x04, 0x37
        /*0002*/ 	.short	(.L_7 - .L_6)
.L_6:
        /*0004*/ 	.word	0x00000082


	//----- nvinfo : EIATTR_KPARAM_INFO
	.align		4
.L_7:
        /*0008*/ 	.byte	0x04, 0x17
        /*000a*/ 	.short	(.L_9 - .L_8)
.L_8:
        /*000c*/ 	.word	0x00000000
        /*0010*/ 	.short	0x0000
        /*0012*/ 	.short	0x0000
        /*0014*/ 	.byte	0x00, 0xf5, 0x21, 0x00


	//----- nvinfo : EIATTR_SPARSE_MMA_MASK
	.align		4
.L_9:
        /*0018*/ 	.byte	0x03, 0x50
        /*001a*/ 	.short	0x0000


	//----- nvinfo : EIATTR_MAXREG_COUNT
	.align		4
        /*001c*/ 	.byte	0x03, 0x1b
        /*001e*/ 	.short	0x00ff


	//----- nvinfo : EIATTR_MERCURY_ISA_VERSION
	.align		4
        /*0020*/ 	.byte	0x03, 0x5f
        /*0022*/ 	.short	0x0101


	//----- nvinfo : EIATTR_VRC_CTA_INIT_COUNT
	.align		4
        /*0024*/ 	.byte	0x02, 0x4a
	.zero		1
	.zero		1


	//----- nvinfo : EIATTR_EXIT_INSTR_OFFSETS
	.align		4
        /*0028*/ 	.byte	0x04, 0x1c
        /*002a*/ 	.short	(.L_11 - .L_10)


	//   ....[0]....
.L_10:
        /*002c*/ 	.word	0x00000180


	//----- nvinfo : EIATTR_CBANK_PARAM_SIZE
	.align		4
.L_11:
        /*0030*/ 	.byte	0x03, 0x19
        /*0032*/ 	.short	0x0008


	//----- nvinfo : EIATTR_PARAM_CBANK
	.align		4
        /*0034*/ 	.byte	0x04, 0x0a
        /*0036*/ 	.short	(.L_13 - .L_12)
	.align		4
.L_12:
        /*0038*/ 	.word	index@(.nv.constant0._Z10bitreversePv)
        /*003c*/ 	.short	0x0380
        /*003e*/ 	.short	0x0008


	//----- nvinfo : EIATTR_SW_WAR
	.align		4
.L_13:
        /*0040*/ 	.byte	0x04, 0x36
        /*0042*/ 	.short	(.L_15 - .L_14)
.L_14:
        /*0044*/ 	.word	0x00000008
.L_15:


//--------------------- .nv.callgraph             --------------------------
	.section	.nv.callgraph,"",@"SHT_CUDA_CALLGRAPH"
	.align	4
	.sectionentsize	8
	.align		4
        /*0000*/ 	.word	0x00000000
	.align		4
        /*0004*/ 	.word	0xffffffff
	.align		4
        /*0008*/ 	.word	0x00000000
	.align		4
        /*000c*/ 	.word	0xfffffffe
	.align		4
        /*0010*/ 	.word	0x00000000
	.align		4
        /*0014*/ 	.word	0xfffffffd
	.align		4
        /*0018*/ 	.word	0x00000000
	.align		4
        /*001c*/ 	.word	0xfffffffc


//--------------------- .text._Z10bitreversePv    --------------------------
	.section	.text._Z10bitreversePv,"ax",@progbits
	.align	128
        .global         _Z10bitreversePv
        .type           _Z10bitreversePv,@function
        .size           _Z10bitreversePv,(.L_x_1 - _Z10bitreversePv)
        .other          _Z10bitreversePv,@"STO_CUDA_ENTRY STV_DEFAULT"
_Z10bitreversePv:
.text._Z10bitreversePv:
[----:B------:R-:W-:Y:S01]  /*0000*/  LDC R1, c[0x0][0x37c] ;  /* 0x0000df00ff017b82 */ /* 0x000fe20000000800 */
[----:B------:R-:W0:Y:S07]  /*0010*/  S2R R7, SR_TID.X ;  /* 0x0000000000077919 */ /* 0x000e2e0000002100 */
[----:B------:R-:W0:Y:S01]  /*0020*/  LDC.64 R2, c[0x0][0x380] ;  /* 0x0000e000ff027b82 */ /* 0x000e220000000a00 */
[----:B------:R-:W1:Y:S01]  /*0030*/  LDCU.64 UR6, c[0x0][0x358] ;  /* 0x00006b00ff0677ac */ /* 0x000e620008000a00 */
[----:B0-----:R-:W-:-:S05]  /*0040*/  IMAD.WIDE.U32 R2, R7, 0x4, R2 ;  /* 0x0000000407027825 */ /* 0x001fca00078e0002 */
[----:B-1----:R-:W2:Y:S01]  /*0050*/  LDG.E R0, desc[UR6][R2.64] ;  /* 0x0000000602007981 */ /* 0x002ea2000c1e1900 */
[----:B------:R-:W0:Y:S01]  /*0060*/  S2UR UR5, SR_CgaCtaId ;  /* 0x00000000000579c3 */ /* 0x000e220000008800 */
[----:B------:R-:W-:Y:S02]  /*0070*/  UMOV UR4, 0x400 ;  /* 0x0000040000047882 */ /* 0x000fe40000000000 */
[----:B0-----:R-:W-:Y:S01]  /*0080*/  ULEA UR4, UR5, UR4, 0x18 ;  /* 0x0000000405047291 */ /* 0x001fe2000f8ec0ff */
[----:B--2---:R-:W-:Y:S01]  /*0090*/  SHF.R.U32.HI R4, RZ, 0x4, R0 ;  /* 0x00000004ff047819 */ /* 0x004fe20000011600 */
[----:B------:R-:W-:-:S03]  /*00a0*/  IMAD.SHL.U32 R5, R0, 0x10, RZ ;  /* 0x0000001000057824 */ /* 0x000fc600078e00ff */
[----:B------:R-:W-:-:S04]  /*00b0*/  LOP3.LUT R4, R4, 0xf0f0f0f, RZ, 0xc0, !PT ;  /* 0x0f0f0f0f04047812 */ /* 0x000fc800078ec0ff */
[----:B------:R-:W-:-:S04]  /*00c0*/  LOP3.LUT R4, R4, 0xf0f0f0f0, R5, 0xf8, !PT ;  /* 0xf0f0f0f004047812 */ /* 0x000fc800078ef805 */
[----:B------:R-:W-:Y:S01]  /*00d0*/  SHF.R.U32.HI R0, RZ, 0x2, R4 ;  /* 0x00000002ff007819 */ /* 0x000fe20000011604 */
[----:B------:R-:W-:-:S03]  /*00e0*/  IMAD.SHL.U32 R5, R4, 0x4, RZ ;  /* 0x0000000404057824 */ /* 0x000fc600078e00ff */
[----:B------:R-:W-:-:S04]  /*00f0*/  LOP3.LUT R0, R0, 0x33333333, RZ, 0xc0, !PT ;  /* 0x3333333300007812 */ /* 0x000fc800078ec0ff */
[----:B------:R-:W-:-:S04]  /*0100*/  LOP3.LUT R0, R0, 0xcccccccc, R5, 0xf8, !PT ;  /* 0xcccccccc00007812 */ /* 0x000fc800078ef805 */
[----:B------:R-:W-:Y:S01]  /*0110*/  SHF.R.U32.HI R4, RZ, 0x1, R0 ;  /* 0x00000001ff047819 */ /* 0x000fe20000011600 */
[----:B------:R-:W-:Y:S01]  /*0120*/  IMAD.SHL.U32 R5, R0, 0x2, RZ ;  /* 0x0000000200057824 */ /* 0x000fe200078e00ff */
[----:B------:R-:W-:Y:S02]  /*0130*/  LEA R0, R7, UR4, 0x2 ;  /* 0x0000000407007c11 */ /* 0x000fe4000f8e10ff */
[----:B------:R-:W-:-:S04]  /*0140*/  LOP3.LUT R4, R4, 0x55555555, RZ, 0xc0, !PT ;  /* 0x5555555504047812 */ /* 0x000fc800078ec0ff */
[----:B------:R-:W-:-:S05]  /*0150*/  LOP3.LUT R5, R4, 0xaaaaaaaa, R5, 0xf8, !PT ;  /* 0xaaaaaaaa04057812 */ /* 0x000fca00078ef805 */
[----:B------:R-:W-:Y:S04]  /*0160*/  STG.E desc[UR6][R2.64], R5 ;  /* 0x0000000502007986 */ /* 0x000fe8000c101906 */
[----:B------:R-:W-:Y:S01]  /*0170*/  STS [R0], R5 ;  /* 0x0000000500007388 */ /* 0x000fe20000000800 */
[----:B------:R-:W-:Y:S05]  /*0180*/  EXIT ;  /* 0x000000000000794d */ /* 0x000fea0003800000 */
.L_x_0:
[----:B------:R-:W-:-:S00]  /*0190*/  BRA `(.L_x_0) ;  /* 0xfffffffc00fc7947 */ /* 0x000fc0000383ffff */
[----:B------:R-:W-:-:S00]  /*01a0*/  NOP ;  /* 0x0000000000007918 */ /* 0x000fc00000000000 */
        /* <DEDUP_REMOVED lines=13> */
.L_x_1:


//--------------------- .nv.shared._Z10bitreversePv --------------------------
	.section	.nv.shared._Z10bitreversePv,"aw",@nobits
	.sectionflags	@""
	.align	16
	.zero		1024


//--------------------- .nv.shared.reserved.0     --------------------------
	.section	.nv.shared.reserved.0,"aw",@nobits
	.weak		__nv_reservedSMEM_offset_0_alias
	.size		__nv_reservedSMEM_offset_0_alias, 0, 64
	.other		__nv_reservedSMEM_offset_0_alias,@"STO_CUDA_RESERVED_SHARED STV_DEFAULT"
__nv_reservedSMEM_offset_0_alias:
	.zero		0
	.zero		64


//--------------------- .nv.constant0._Z10bitreversePv --------------------------
	.section	.nv.constant0._Z10bitreversePv,"a",@progbits
	.sectionflags	@""
	.align	4
.nv.constant0._Z10bitreversePv:
	.zero		904


//--------------------- SYMBOLS --------------------------

	.type		.nv.reservedSmem.offset0,@object
	.size		.nv.reservedSmem.offset0,0x4
	.type		.nv.reservedSmem.cap,@object
	.size		.nv.reservedSmem.cap,0x4
